//
// Generated by NVIDIA NVVM Compiler
//
// Compiler Build ID: CL-36424714
// Cuda compilation tools, release 13.0, V13.0.88
// Based on NVVM 20.0.0
//

.version 9.0
.target sm_100
.address_size 64

	// .globl	_Z12mandelKernelPiffffii

.visible .entry _Z12mandelKernelPiffffii(
	.param .u64 .ptr .align 1 _Z12mandelKernelPiffffii_param_0,
	.param .f32 _Z12mandelKernelPiffffii_param_1,
	.param .f32 _Z12mandelKernelPiffffii_param_2,
	.param .f32 _Z12mandelKernelPiffffii_param_3,
	.param .f32 _Z12mandelKernelPiffffii_param_4,
	.param .u32 _Z12mandelKernelPiffffii_param_5,
	.param .u32 _Z12mandelKernelPiffffii_param_6
)
{
	.reg .pred 	%p<4>;
	.reg .b32 	%r<19>;
	.reg .b32 	%f<20>;
	.reg .b64 	%rd<5>;

	ld.param.u64 	%rd1, [_Z12mandelKernelPiffffii_param_0];
	ld.param.f32 	%f9, [_Z12mandelKernelPiffffii_param_1];
	ld.param.f32 	%f10, [_Z12mandelKernelPiffffii_param_2];
	ld.param.f32 	%f11, [_Z12mandelKernelPiffffii_param_3];
	ld.param.f32 	%f12, [_Z12mandelKernelPiffffii_param_4];
	ld.param.u32 	%r6, [_Z12mandelKernelPiffffii_param_5];
	ld.param.u32 	%r7, [_Z12mandelKernelPiffffii_param_6];
	mov.u32 	%r9, %ctaid.x;
	mov.u32 	%r10, %ntid.x;
	mov.u32 	%r11, %tid.x;
	mad.lo.s32 	%r1, %r9, %r10, %r11;
	mov.u32 	%r12, %ctaid.y;
	mov.u32 	%r13, %ntid.y;
	mov.u32 	%r14, %tid.y;
	mad.lo.s32 	%r2, %r12, %r13, %r14;
	cvt.rn.f32.s32 	%f13, %r1;
	fma.rn.f32 	%f1, %f11, %f13, %f9;
	cvt.rn.f32.u32 	%f14, %r2;
	fma.rn.f32 	%f2, %f12, %f14, %f10;
	setp.lt.s32 	%p1, %r6, 1;
	mov.b32 	%r18, 0;
	@%p1 bra 	$L__BB0_4;
	mov.b32 	%r17, 0;
	mov.f32 	%f18, %f2;
	mov.f32 	%f19, %f1;
$L__BB0_2:
	mul.f32 	%f5, %f19, %f19;
	mul.f32 	%f6, %f18, %f18;
	add.f32 	%f15, %f5, %f6;
	setp.gt.f32 	%p2, %f15, 0f40800000;
	mov.u32 	%r18, %r17;
	@%p2 bra 	$L__BB0_4;
	sub.f32 	%f16, %f5, %f6;
	add.f32 	%f17, %f19, %f19;
	add.f32 	%f19, %f1, %f16;
	fma.rn.f32 	%f18, %f17, %f18, %f2;
	add.s32 	%r17, %r17, 1;
	setp.ne.s32 	%p3, %r17, %r6;
	mov.u32 	%r18, %r6;
	@%p3 bra 	$L__BB0_2;
$L__BB0_4:
	cvta.to.global.u64 	%rd2, %rd1;
	mad.lo.s32 	%r16, %r7, %r2, %r1;
	mul.wide.s32 	%rd3, %r16, 4;
	add.s64 	%rd4, %rd2, %rd3;
	st.global.u32 	[%rd4], %r18;
	ret;

}


// ===== COMPILED SASS (sm_100) =====

	.target	sm_100

	.elftype	@"ET_EXEC"


//--------------------- .note.nv.tkinfo           --------------------------
	.section	.note.nv.tkinfo,"",@"SHT_NOTE"
	.sectionflags	@"SHF_NOTE_NV_TKINFO"
	.tkinfo
        /*0018*/ 	.word	0x00000002
        /*0030*/ 	.string	""
        /*0030*/ 	.string	"ptxas"
        /*0030*/ 	.string	"Cuda compilation tools, release 13.0, V13.0.88"
        /*0030*/ 	.string	"Build cuda_13.0.r13.0/compiler.36424714_0"
        /*0030*/ 	.string	"-arch sm_100 -m 64 "



//--------------------- .note.nv.cuinfo           --------------------------
	.section	.note.nv.cuinfo,"",@"SHT_NOTE"
	.sectionflags	@"SHF_NOTE_NV_CUINFO"
        /*0018*/ 	.short	0x0002
        /*001a*/ 	.short	0x0064
        /*001c*/ 	.short	0x0082
	.zero		2


//--------------------- .nv.info                  --------------------------
	.section	.nv.info,"",@"SHT_CUDA_INFO"
	.align	4


	//----- nvinfo : EIATTR_REGCOUNT
	.align		4
        /*0000*/ 	.byte	0x04, 0x2f
        /*0002*/ 	.short	(.L_1 - .L_0)
	.align		4
.L_0:
        /*0004*/ 	.word	index@(_Z12mandelKernelPiffffii)
        /*0008*/ 	.word	0x00000010


	//----- nvinfo : EIATTR_FRAME_SIZE
	.align		4
.L_1:
        /*000c*/ 	.byte	0x04, 0x11
        /*000e*/ 	.short	(.L_3 - .L_2)
	.align		4
.L_2:
        /*0010*/ 	.word	index@(_Z12mandelKernelPiffffii)
        /*0014*/ 	.word	0x00000000


	//----- nvinfo : EIATTR_MIN_STACK_SIZE
	.align		4
.L_3:
        /*0018*/ 	.byte	0x04, 0x12
        /*001a*/ 	.short	(.L_5 - .L_4)
	.align		4
.L_4:
        /*001c*/ 	.word	index@(_Z12mandelKernelPiffffii)
        /*0020*/ 	.word	0x00000000
.L_5:


//--------------------- .nv.compat                --------------------------
	.section	.nv.compat,"",@"SHT_CUDA_COMPAT_INFO"
	.align	4
        /*0000*/ 	.byte	0x02, 0x09, 0x00, 0x00, 0x02, 0x02, 0x01, 0x00, 0x02, 0x05, 0x05, 0x00, 0x03, 0x07, 0x01, 0x01
        /*0010*/ 	.byte	0x02, 0x03, 0x00, 0x00, 0x02, 0x06, 0x01, 0x00, 0x04, 0x0b, 0x08, 0x00, 0x01, 0x00, 0x00, 0x00
        /*0020*/ 	.byte	0x00, 0x00, 0x00, 0x00


//--------------------- .nv.info._Z12mandelKernelPiffffii --------------------------
	.section	.nv.info._Z12mandelKernelPiffffii,"",@"SHT_CUDA_INFO"
	.sectionflags	@""
	.align	4


	//----- nvinfo : EIATTR_CUDA_API_VERSION
	.align		4
        /*0000*/ 	.byte	0x04, 0x37
        /*0002*/ 	.short	(.L_7 - .L_6)
.L_6:
        /*0004*/ 	.word	0x00000082


	//----- nvinfo : EIATTR_KPARAM_INFO
	.align		4
.L_7:
        /*0008*/ 	.byte	0x04, 0x17
        /*000a*/ 	.short	(.L_9 - .L_8)
.L_8:
        /*000c*/ 	.word	0x00000000
        /*0010*/ 	.short	0x0006
        /*0012*/ 	.short	0x001c
        /*0014*/ 	.byte	0x00, 0xf0, 0x11, 0x00


	//----- nvinfo : EIATTR_KPARAM_INFO
	.align		4
.L_9:
        /*0018*/ 	.byte	0x04, 0x17
        /*001a*/ 	.short	(.L_11 - .L_10)
.L_10:
        /*001c*/ 	.word	0x00000000
        /*0020*/ 	.short	0x0005
        /*0022*/ 	.short	0x0018
        /*0024*/ 	.byte	0x00, 0xf0, 0x11, 0x00


	//----- nvinfo : EIATTR_KPARAM_INFO
	.align		4
.L_11:
        /*0028*/ 	.byte	0x04, 0x17
        /*002a*/ 	.short	(.L_13 - .L_12)
.L_12:
        /*002c*/ 	.word	0x00000000
        /*0030*/ 	.short	0x0004
        /*0032*/ 	.short	0x0014
        /*0034*/ 	.byte	0x00, 0xf0, 0x11, 0x00


	//----- nvinfo : EIATTR_KPARAM_INFO
	.align		4
.L_13:
        /*0038*/ 	.byte	0x04, 0x17
        /*003a*/ 	.short	(.L_15 - .L_14)
.L_14:
        /*003c*/ 	.word	0x00000000
        /*0040*/ 	.short	0x0003
        /*0042*/ 	.short	0x0010
        /*0044*/ 	.byte	0x00, 0xf0, 0x11, 0x00


	//----- nvinfo : EIATTR_KPARAM_INFO
	.align		4
.L_15:
        /*0048*/ 	.byte	0x04, 0x17
        /*004a*/ 	.short	(.L_17 - .L_16)
.L_16:
        /*004c*/ 	.word	0x00000000
        /*0050*/ 	.short	0x0002
        /*0052*/ 	.short	0x000c
        /*0054*/ 	.byte	0x00, 0xf0, 0x11, 0x00


	//----- nvinfo : EIATTR_KPARAM_INFO
	.align		4
.L_17:
        /*0058*/ 	.byte	0x04, 0x17
        /*005a*/ 	.short	(.L_19 - .L_18)
.L_18:
        /*005c*/ 	.word	0x00000000
        /*0060*/ 	.short	0x0001
        /*0062*/ 	.short	0x0008
        /*0064*/ 	.byte	0x00, 0xf0, 0x11, 0x00


	//----- nvinfo : EIATTR_KPARAM_INFO
	.align		4
.L_19:
        /*0068*/ 	.byte	0x04, 0x17
        /*006a*/ 	.short	(.L_21 - .L_20)
.L_20:
        /*006c*/ 	.word	0x00000000
        /*0070*/ 	.short	0x0000
        /*0072*/ 	.short	0x0000
        /*0074*/ 	.byte	0x00, 0xf5, 0x21, 0x00


	//----- nvinfo : EIATTR_SPARSE_MMA_MASK
	.align		4
.L_21:
        /*0078*/ 	.byte	0x03, 0x50
        /*007a*/ 	.short	0x0000


	//----- nvinfo : EIATTR_MAXREG_COUNT
	.align		4
        /*007c*/ 	.byte	0x03, 0x1b
        /*007e*/ 	.short	0x00ff


	//----- nvinfo : EIATTR_MERCURY_ISA_VERSION
	.align		4
        /*0080*/ 	.byte	0x03, 0x5f
        /*0082*/ 	.short	0x0101


	//----- nvinfo : EIATTR_VRC_CTA_INIT_COUNT
	.align		4
        /*0084*/ 	.byte	0x02, 0x4a
	.zero		1
	.zero		1


	//----- nvinfo : EIATTR_EXIT_INSTR_OFFSETS
	.align		4
        /*0088*/ 	.byte	0x04, 0x1c
        /*008a*/ 	.short	(.L_23 - .L_22)


	//   ....[0]....
.L_22:
        /*008c*/ 	.word	0x000002d0


	//----- nvinfo : EIATTR_CRS_STACK_SIZE
	.align		4
.L_23:
        /*0090*/ 	.byte	0x04, 0x1e
        /*0092*/ 	.short	(.L_25 - .L_24)
.L_24:
        /*0094*/ 	.word	0x00000000


	//----- nvinfo : EIATTR_CBANK_PARAM_SIZE
	.align		4
.L_25:
        /*0098*/ 	.byte	0x03, 0x19
        /*009a*/ 	.short	0x0020


	//----- nvinfo : EIATTR_PARAM_CBANK
	.align		4
        /*009c*/ 	.byte	0x04, 0x0a
        /*009e*/ 	.short	(.L_27 - .L_26)
	.align		4
.L_26:
        /*00a0*/ 	.word	index@(.nv.constant0._Z12mandelKernelPiffffii)
        /*00a4*/ 	.short	0x0380
        /*00a6*/ 	.short	0x0020


	//----- nvinfo : EIATTR_SW_WAR
	.align		4
.L_27:
        /*00a8*/ 	.byte	0x04, 0x36
        /*00aa*/ 	.short	(.L_29 - .L_28)
.L_28:
        /*00ac*/ 	.word	0x00000008
.L_29:


//--------------------- .nv.callgraph             --------------------------
	.section	.nv.callgraph,"",@"SHT_CUDA_CALLGRAPH"
	.align	4
	.sectionentsize	8
	.align		4
        /*0000*/ 	.word	0x00000000
	.align		4
        /*0004*/ 	.word	0xffffffff
	.align		4
        /*0008*/ 	.word	0x00000000
	.align		4
        /*000c*/ 	.word	0xfffffffe
	.align		4
        /*0010*/ 	.word	0x00000000
	.align		4
        /*0014*/ 	.word	0xfffffffd
	.align		4
        /*0018*/ 	.word	0x00000000
	.align		4
        /*001c*/ 	.word	0xfffffffc


//--------------------- .text._Z12mandelKernelPiffffii --------------------------
	.section	.text._Z12mandelKernelPiffffii,"ax",@progbits
	.align	128
        .global         _Z12mandelKernelPiffffii
        .type           _Z12mandelKernelPiffffii,@function
        .size           _Z12mandelKernelPiffffii,(.L_x_4 - _Z12mandelKernelPiffffii)
        .other          _Z12mandelKernelPiffffii,@"STO_CUDA_ENTRY STV_DEFAULT"
_Z12mandelKernelPiffffii:
.text._Z12mandelKernelPiffffii:
[----:B------:R-:W-:Y:S01]  /*0000*/  LDC R1, c[0x0][0x37c] ;  /* 0x0000df00ff017b82 */ /* 0x000fe20000000800 */
[----:B------:R-:W0:Y:S07]  /*0010*/  S2R R2, SR_TID.Y ;  /* 0x0000000000027919 */ /* 0x000e2e0000002200 */
[----:B------:R-:W1:Y:S01]  /*0020*/  LDC R0, c[0x0][0x360] ;  /* 0x0000d800ff007b82 */ /* 0x000e620000000800 */
[----:B------:R-:W2:Y:S01]  /*0030*/  LDCU UR8, c[0x0][0x398] ;  /* 0x00007300ff0877ac */ /* 0x000ea20008000800 */
[----:B------:R-:W1:Y:S01]  /*0040*/  S2R R3, SR_TID.X ;  /* 0x0000000000037919 */ /* 0x000e620000002100 */
[----:B------:R-:W3:Y:S05]  /*0050*/  LDCU.64 UR6, c[0x0][0x390] ;  /* 0x00007200ff0677ac */ /* 0x000eea0008000a00 */
[----:B------:R-:W0:Y:S08]  /*0060*/  S2UR UR5, SR_CTAID.Y ;  /* 0x00000000000579c3 */ /* 0x000e300000002600 */
[----:B------:R-:W0:Y:S01]  /*0070*/  LDC R5, c[0x0][0x364] ;  /* 0x0000d900ff057b82 */ /* 0x000e220000000800 */
[----:B--2---:R-:W-:-:S07]  /*0080*/  UISETP.GE.AND UP0, UPT, UR8, 0x1, UPT ;  /* 0x000000010800788c */ /* 0x004fce000bf06270 */
[----:B------:R-:W1:Y:S08]  /*0090*/  S2UR UR4, SR_CTAID.X ;  /* 0x00000000000479c3 */ /* 0x000e700000002500 */
[----:B------:R-:W3:Y:S01]  /*00a0*/  LDC.64 R6, c[0x0][0x388] ;  /* 0x0000e200ff067b82 */ /* 0x000ee20000000a00 */
[----:B0-----:R-:W-:-:S05]  /*00b0*/  IMAD R5, R5, UR5, R2 ;  /* 0x0000000505057c24 */ /* 0x001fca000f8e0202 */
[----:B------:R-:W-:Y:S01]  /*00c0*/  I2FP.F32.U32 R2, R5 ;  /* 0x0000000500027245 */ /* 0x000fe20000201000 */
[----:B-1----:R-:W-:Y:S01]  /*00d0*/  IMAD R0, R0, UR4, R3 ;  /* 0x0000000400007c24 */ /* 0x002fe2000f8e0203 */
[----:B------:R-:W0:Y:S04]  /*00e0*/  LDCU.64 UR4, c[0x0][0x358] ;  /* 0x00006b00ff0477ac */ /* 0x000e280008000a00 */
[----:B------:R-:W-:Y:S01]  /*00f0*/  I2FP.F32.S32 R3, R0 ;  /* 0x0000000000037245 */ /* 0x000fe20000201400 */
[----:B---3--:R-:W-:Y:S01]  /*0100*/  FFMA R2, R2, UR7, R7 ;  /* 0x0000000702027c23 */ /* 0x008fe20008000007 */
[----:B------:R-:W-:-:S03]  /*0110*/  HFMA2 R7, -RZ, RZ, 0, 0 ;  /* 0x00000000ff077431 */ /* 0x000fc600000001ff */
[----:B------:R-:W-:Y:S01]  /*0120*/  FFMA R3, R3, UR6, R6 ;  /* 0x0000000603037c23 */ /* 0x000fe20008000006 */
[----:B------:R-:W-:Y:S06]  /*0130*/  BRA.U !UP0, `(.L_x_0) ;  /* 0x0000000108507547 */ /* 0x000fec000b800000 */
[----:B------:R-:W-:Y:S01]  /*0140*/  BSSY.RECONVERGENT B0, `(.L_x_0) ;  /* 0x0000013000007945 */ /* 0x000fe20003800200 */
[----:B------:R-:W-:Y:S01]  /*0150*/  MOV R7, RZ ;  /* 0x000000ff00077202 */ /* 0x000fe20000000f00 */
[----:B------:R-:W1:Y:S01]  /*0160*/  LDCU UR7, c[0x0][0x398] ;  /* 0x00007300ff0777ac */ /* 0x000e620008000800 */
[----:B------:R-:W-:Y:S02]  /*0170*/  MOV R9, R2 ;  /* 0x0000000200097202 */ /* 0x000fe40000000f00 */
[----:B------:R-:W-:Y:S01]  /*0180*/  MOV R4, R3 ;  /* 0x0000000300047202 */ /* 0x000fe20000000f00 */
[----:B------:R-:W2:Y:S06]  /*0190*/  LDCU UR8, c[0x0][0x398] ;  /* 0x00007300ff0877ac */ /* 0x000eac0008000800 */
.L_x_2:
[----:B------:R-:W-:Y:S01]  /*01a0*/  FMUL R6, R4, R4 ;  /* 0x0000000404067220 */ /* 0x000fe20000400000 */
[----:B------:R-:W-:-:S04]  /*01b0*/  FMUL R13, R9, R9 ;  /* 0x00000009090d7220 */ /* 0x000fc80000400000 */
[----:B------:R-:W-:-:S05]  /*01c0*/  FADD R8, R6, R13 ;  /* 0x0000000d06087221 */ /* 0x000fca0000000000 */
[----:B------:R-:W-:-:S13]  /*01d0*/  FSETP.GT.AND P0, PT, R8, 4, PT ;  /* 0x408000000800780b */ /* 0x000fda0003f04000 */
[----:B------:R-:W-:Y:S05]  /*01e0*/  @P0 BRA `(.L_x_1) ;  /* 0x0000000000200947 */ /* 0x000fea0003800000 */
[----:B------:R-:W-:Y:S01]  /*01f0*/  IADD3 R7, PT, PT, R7, 0x1, RZ ;  /* 0x0000000107077810 */ /* 0x000fe20007ffe0ff */
[----:B------:R-:W-:Y:S01]  /*0200*/  FADD R11, R4, R4 ;  /* 0x00000004040b7221 */ /* 0x000fe20000000000 */
[----:B------:R-:W-:Y:S02]  /*0210*/  FADD R4, R6, -R13 ;  /* 0x8000000d06047221 */ /* 0x000fe40000000000 */
[----:B--2---:R-:W-:Y:S01]  /*0220*/  ISETP.NE.AND P0, PT, R7, UR8, PT ;  /* 0x0000000807007c0c */ /* 0x004fe2000bf05270 */
[----:B------:R-:W-:Y:S01]  /*0230*/  FFMA R9, R11, R9, R2 ;  /* 0x000000090b097223 */ /* 0x000fe20000000002 */
[----:B------:R-:W-:-:S11]  /*0240*/  FADD R4, R3, R4 ;  /* 0x0000000403047221 */ /* 0x000fd60000000000 */
[----:B------:R-:W-:Y:S05]  /*0250*/  @P0 BRA `(.L_x_2) ;  /* 0xfffffffc00d00947 */ /* 0x000fea000383ffff */
[----:B-1----:R-:W-:-:S07]  /*0260*/  MOV R7, UR7 ;  /* 0x0000000700077c02 */ /* 0x002fce0008000f00 */
.L_x_1:
[----:B012---:R-:W-:Y:S05]  /*0270*/  BSYNC.RECONVERGENT B0 ;  /* 0x0000000000007941 */ /* 0x007fea0003800200 */
.L_x_0:
[----:B------:R-:W1:Y:S01]  /*0280*/  LDC.64 R2, c[0x0][0x380] ;  /* 0x0000e000ff027b82 */ /* 0x000e620000000a00 */
[----:B------:R-:W2:Y:S02]  /*0290*/  LDCU UR6, c[0x0][0x39c] ;  /* 0x00007380ff0677ac */ /* 0x000ea40008000800 */
[----:B--2---:R-:W-:-:S04]  /*02a0*/  IMAD R5, R5, UR6, R0 ;  /* 0x0000000605057c24 */ /* 0x004fc8000f8e0200 */
[----:B-1----:R-:W-:-:S05]  /*02b0*/  IMAD.WIDE R2, R5, 0x4, R2 ;  /* 0x0000000405027825 */ /* 0x002fca00078e0202 */
[----:B0-----:R-:W-:Y:S01]  /*02c0*/  STG.E desc[UR4][R2.64], R7 ;  /* 0x0000000702007986 */ /* 0x001fe2000c101904 */
[----:B------:R-:W-:Y:S05]  /*02d0*/  EXIT ;  /* 0x000000000000794d */ /* 0x000fea0003800000 */
.L_x_3:
[----:B------:R-:W-:-:S00]  /*02e0*/  BRA `(.L_x_3) ;  /* 0xfffffffc00fc7947 */ /* 0x000fc0000383ffff */
[----:B------:R-:W-:-:S00]  /*02f0*/  NOP ;  /* 0x0000000000007918 */ /* 0x000fc00000000000 */
        /* <DEDUP_REMOVED lines=8> */
.L_x_4:


//--------------------- .nv.shared.reserved.0     --------------------------
	.section	.nv.shared.reserved.0,"aw",@nobits
	.weak		__nv_reservedSMEM_offset_0_alias
	.size		__nv_reservedSMEM_offset_0_alias, 0, 64
	.other		__nv_reservedSMEM_offset_0_alias,@"STO_CUDA_RESERVED_SHARED STV_DEFAULT"
__nv_reservedSMEM_offset_0_alias:
	.zero		0
	.zero		64


//--------------------- .nv.constant0._Z12mandelKernelPiffffii --------------------------
	.section	.nv.constant0._Z12mandelKernelPiffffii,"a",@progbits
	.sectionflags	@""
	.align	4
.nv.constant0._Z12mandelKernelPiffffii:
	.zero		928


//--------------------- SYMBOLS --------------------------

	.type		.nv.reservedSmem.offset0,@object
	.size		.nv.reservedSmem.offset0,0x4
